//
// Generated by NVIDIA NVVM Compiler
//
// Compiler Build ID: CL-36424714
// Cuda compilation tools, release 13.0, V13.0.88
// Based on NVVM 20.0.0
//

.version 9.0
.target sm_100
.address_size 64

	// .globl	thekernel

.visible .entry thekernel()
{


	ret;

}


// ===== COMPILED SASS (sm_100) =====

	.target	sm_100

	.elftype	@"ET_EXEC"


//--------------------- .note.nv.tkinfo           --------------------------
	.section	.note.nv.tkinfo,"",@"SHT_NOTE"
	.sectionflags	@"SHF_NOTE_NV_TKINFO"
	.tkinfo
        /*0018*/ 	.word	0x00000002
        /*0030*/ 	.string	""
        /*0030*/ 	.string	"ptxas"
        /*0030*/ 	.string	"Cuda compilation tools, release 13.0, V13.0.88"
        /*0030*/ 	.string	"Build cuda_13.0.r13.0/compiler.36424714_0"
        /*0030*/ 	.string	"-arch sm_100 -m 64 "



//--------------------- .note.nv.cuinfo           --------------------------
	.section	.note.nv.cuinfo,"",@"SHT_NOTE"
	.sectionflags	@"SHF_NOTE_NV_CUINFO"
        /*0018*/ 	.short	0x0002
        /*001a*/ 	.short	0x0064
        /*001c*/ 	.short	0x0082
	.zero		2


//--------------------- .nv.info                  --------------------------
	.section	.nv.info,"",@"SHT_CUDA_INFO"
	.align	4


	//----- nvinfo : EIATTR_REGCOUNT
	.align		4
        /*0000*/ 	.byte	0x04, 0x2f
        /*0002*/ 	.short	(.L_1 - .L_0)
	.align		4
.L_0:
        /*0004*/ 	.word	index@(thekernel)
        /*0008*/ 	.word	0x00000004


	//----- nvinfo : EIATTR_FRAME_SIZE
	.align		4
.L_1:
        /*000c*/ 	.byte	0x04, 0x11
        /*000e*/ 	.short	(.L_3 - .L_2)
	.align		4
.L_2:
        /*0010*/ 	.word	index@(thekernel)
        /*0014*/ 	.word	0x00000000


	//----- nvinfo : EIATTR_MIN_STACK_SIZE
	.align		4
.L_3:
        /*0018*/ 	.byte	0x04, 0x12
        /*001a*/ 	.short	(.L_5 - .L_4)
	.align		4
.L_4:
        /*001c*/ 	.word	index@(thekernel)
        /*0020*/ 	.word	0x00000000
.L_5:


//--------------------- .nv.compat                --------------------------
	.section	.nv.compat,"",@"SHT_CUDA_COMPAT_INFO"
	.align	4
        /*0000*/ 	.byte	0x02, 0x09, 0x00, 0x00, 0x02, 0x02, 0x01, 0x00, 0x02, 0x05, 0x05, 0x00, 0x03, 0x07, 0x01, 0x01
        /*0010*/ 	.byte	0x02, 0x03, 0x00, 0x00, 0x02, 0x06, 0x01, 0x00, 0x04, 0x0b, 0x08, 0x00, 0x09, 0x00, 0x00, 0x00
        /*0020*/ 	.byte	0x00, 0x00, 0x00, 0x00


//--------------------- .nv.info.thekernel        --------------------------
	.section	.nv.info.thekernel,"",@"SHT_CUDA_INFO"
	.sectionflags	@""
	.align	4


	//----- nvinfo : EIATTR_CUDA_API_VERSION
	.align		4
        /*0000*/ 	.byte	0x04, 0x37
        /*0002*/ 	.short	(.L_7 - .L_6)
.L_6:
        /*0004*/ 	.word	0x00000082


	//----- nvinfo : EIATTR_SPARSE_MMA_MASK
	.align		4
.L_7:
        /*0008*/ 	.byte	0x03, 0x50
        /*000a*/ 	.short	0x0000


	//----- nvinfo : EIATTR_MAXREG_COUNT
	.align		4
        /*000c*/ 	.byte	0x03, 0x1b
        /*000e*/ 	.short	0x00ff


	//----- nvinfo : EIATTR_MERCURY_ISA_VERSION
	.align		4
        /*0010*/ 	.byte	0x03, 0x5f
        /*0012*/ 	.short	0x0101


	//----- nvinfo : EIATTR_VRC_CTA_INIT_COUNT
	.align		4
        /*0014*/ 	.byte	0x02, 0x4a
	.zero		1
	.zero		1


	//----- nvinfo : EIATTR_EXIT_INSTR_OFFSETS
	.align		4
        /*0018*/ 	.byte	0x04, 0x1c
        /*001a*/ 	.short	(.L_9 - .L_8)


	//   ....[0]....
.L_8:
        /*001c*/ 	.word	0x00000010


	//----- nvinfo : EIATTR_SW_WAR
	.align		4
.L_9:
        /*0020*/ 	.byte	0x04, 0x36
        /*0022*/ 	.short	(.L_11 - .L_10)
.L_10:
        /*0024*/ 	.word	0x00000008
.L_11:


//--------------------- .nv.callgraph             --------------------------
	.section	.nv.callgraph,"",@"SHT_CUDA_CALLGRAPH"
	.align	4
	.sectionentsize	8
	.align		4
        /*0000*/ 	.word	0x00000000
	.align		4
        /*0004*/ 	.word	0xffffffff
	.align		4
        /*0008*/ 	.word	0x00000000
	.align		4
        /*000c*/ 	.word	0xfffffffe
	.align		4
        /*0010*/ 	.word	0x00000000
	.align		4
        /*0014*/ 	.word	0xfffffffd
	.align		4
        /*0018*/ 	.word	0x00000000
	.align		4
        /*001c*/ 	.word	0xfffffffc


//--------------------- .text.thekernel           --------------------------
	.section	.text.thekernel,"ax",@progbits
	.align	128
        .global         thekernel
        .type           thekernel,@function
        .size           thekernel,(.L_x_1 - thekernel)
        .other          thekernel,@"STO_CUDA_ENTRY STV_DEFAULT"
thekernel:
.text.thekernel:
[----:B------:R-:W-:Y:S01]  /*0000*/  LDC R1, c[0x0][0x37c] ;  /* 0x0000df00ff017b82 */ /* 0x000fe20000000800 */
[----:B------:R-:W-:Y:S05]  /*0010*/  EXIT ;  /* 0x000000000000794d */ /* 0x000fea0003800000 */
.L_x_0:
[----:B------:R-:W-:-:S00]  /*0020*/  BRA `(.L_x_0) ;  /* 0xfffffffc00fc7947 */ /* 0x000fc0000383ffff */
[----:B------:R-:W-:-:S00]  /*0030*/  NOP ;  /* 0x0000000000007918 */ /* 0x000fc00000000000 */
        /* <DEDUP_REMOVED lines=12> */
.L_x_1:


//--------------------- .nv.shared.reserved.0     --------------------------
	.section	.nv.shared.reserved.0,"aw",@nobits
	.weak		__nv_reservedSMEM_offset_0_alias
	.size		__nv_reservedSMEM_offset_0_alias, 0, 64
	.other		__nv_reservedSMEM_offset_0_alias,@"STO_CUDA_RESERVED_SHARED STV_DEFAULT"
__nv_reservedSMEM_offset_0_alias:
	.zero		0
	.zero		64


//--------------------- .nv.constant0.thekernel   --------------------------
	.section	.nv.constant0.thekernel,"a",@progbits
	.sectionflags	@""
	.align	4
.nv.constant0.thekernel:
	.zero		896


//--------------------- SYMBOLS --------------------------

	.type		.nv.reservedSmem.offset0,@object
	.size		.nv.reservedSmem.offset0,0x4
